//
// Generated by NVIDIA NVVM Compiler
//
// Compiler Build ID: CL-36424714
// Cuda compilation tools, release 13.0, V13.0.88
// Based on NVVM 20.0.0
//

.version 9.0
.target sm_100
.address_size 64

	// .globl	_Z16nodiag_normalizePfS_ii

.visible .entry _Z16nodiag_normalizePfS_ii(
	.param .u64 .ptr .align 1 _Z16nodiag_normalizePfS_ii_param_0,
	.param .u64 .ptr .align 1 _Z16nodiag_normalizePfS_ii_param_1,
	.param .u32 _Z16nodiag_normalizePfS_ii_param_2,
	.param .u32 _Z16nodiag_normalizePfS_ii_param_3
)
{
	.reg .pred 	%p<5>;
	.reg .b32 	%r<17>;
	.reg .b32 	%f<7>;
	.reg .b64 	%rd<10>;

	ld.param.u64 	%rd1, [_Z16nodiag_normalizePfS_ii_param_0];
	ld.param.u64 	%rd2, [_Z16nodiag_normalizePfS_ii_param_1];
	ld.param.u32 	%r5, [_Z16nodiag_normalizePfS_ii_param_2];
	ld.param.u32 	%r4, [_Z16nodiag_normalizePfS_ii_param_3];
	mov.u32 	%r6, %ctaid.x;
	mov.u32 	%r7, %ntid.x;
	mov.u32 	%r8, %tid.x;
	mad.lo.s32 	%r1, %r6, %r7, %r8;
	mov.u32 	%r9, %ctaid.y;
	mov.u32 	%r10, %ntid.y;
	mov.u32 	%r11, %tid.y;
	mad.lo.s32 	%r12, %r9, %r10, %r11;
	max.s32 	%r13, %r1, %r12;
	setp.ge.s32 	%p1, %r13, %r5;
	@%p1 bra 	$L__BB0_3;
	setp.ne.s32 	%p2, %r1, %r4;
	setp.eq.s32 	%p3, %r1, %r12;
	or.pred  	%p4, %p2, %p3;
	@%p4 bra 	$L__BB0_3;
	cvta.to.global.u64 	%rd3, %rd1;
	mul.lo.s32 	%r14, %r4, %r5;
	add.s32 	%r15, %r14, %r12;
	cvta.to.global.u64 	%rd4, %rd2;
	mul.wide.s32 	%rd5, %r15, 4;
	add.s64 	%rd6, %rd4, %rd5;
	ld.global.f32 	%f1, [%rd6];
	add.s32 	%r16, %r14, %r4;
	mul.wide.s32 	%rd7, %r16, 4;
	add.s64 	%rd8, %rd3, %rd7;
	ld.global.f32 	%f2, [%rd8];
	div.rn.f32 	%f3, %f1, %f2;
	st.global.f32 	[%rd6], %f3;
	add.s64 	%rd9, %rd3, %rd5;
	ld.global.f32 	%f4, [%rd9];
	ld.global.f32 	%f5, [%rd8];
	div.rn.f32 	%f6, %f4, %f5;
	st.global.f32 	[%rd9], %f6;
$L__BB0_3:
	ret;

}
	// .globl	_Z14diag_normalizePfS_ii
.visible .entry _Z14diag_normalizePfS_ii(
	.param .u64 .ptr .align 1 _Z14diag_normalizePfS_ii_param_0,
	.param .u64 .ptr .align 1 _Z14diag_normalizePfS_ii_param_1,
	.param .u32 _Z14diag_normalizePfS_ii_param_2,
	.param .u32 _Z14diag_normalizePfS_ii_param_3
)
{
	.reg .pred 	%p<5>;
	.reg .b32 	%r<15>;
	.reg .b32 	%f<6>;
	.reg .b64 	%rd<10>;

	ld.param.u64 	%rd1, [_Z14diag_normalizePfS_ii_param_0];
	ld.param.u64 	%rd2, [_Z14diag_normalizePfS_ii_param_1];
	ld.param.u32 	%r5, [_Z14diag_normalizePfS_ii_param_2];
	ld.param.u32 	%r4, [_Z14diag_normalizePfS_ii_param_3];
	mov.u32 	%r6, %ctaid.x;
	mov.u32 	%r7, %ntid.x;
	mov.u32 	%r8, %tid.x;
	mad.lo.s32 	%r1, %r6, %r7, %r8;
	mov.u32 	%r9, %ctaid.y;
	mov.u32 	%r10, %ntid.y;
	mov.u32 	%r11, %tid.y;
	mad.lo.s32 	%r12, %r9, %r10, %r11;
	max.s32 	%r13, %r1, %r12;
	setp.ge.s32 	%p1, %r13, %r5;
	@%p1 bra 	$L__BB1_3;
	setp.ne.s32 	%p2, %r1, %r12;
	setp.ne.s32 	%p3, %r1, %r4;
	or.pred  	%p4, %p2, %p3;
	@%p4 bra 	$L__BB1_3;
	cvta.to.global.u64 	%rd3, %rd1;
	mad.lo.s32 	%r14, %r4, %r5, %r4;
	cvta.to.global.u64 	%rd4, %rd2;
	mul.wide.u32 	%rd5, %r14, 4;
	add.s64 	%rd6, %rd4, %rd5;
	ld.global.f32 	%f1, [%rd6];
	mul.wide.s32 	%rd7, %r14, 4;
	add.s64 	%rd8, %rd3, %rd7;
	ld.global.f32 	%f2, [%rd8];
	div.rn.f32 	%f3, %f1, %f2;
	st.global.f32 	[%rd6], %f3;
	add.s64 	%rd9, %rd3, %rd5;
	ld.global.f32 	%f4, [%rd9];
	div.rn.f32 	%f5, %f4, %f4;
	st.global.f32 	[%rd9], %f5;
$L__BB1_3:
	ret;

}
	// .globl	_Z11gaussjordanPfS_ii
.visible .entry _Z11gaussjordanPfS_ii(
	.param .u64 .ptr .align 1 _Z11gaussjordanPfS_ii_param_0,
	.param .u64 .ptr .align 1 _Z11gaussjordanPfS_ii_param_1,
	.param .u32 _Z11gaussjordanPfS_ii_param_2,
	.param .u32 _Z11gaussjordanPfS_ii_param_3
)
{
	.reg .pred 	%p<5>;
	.reg .b32 	%r<18>;
	.reg .b32 	%f<11>;
	.reg .b64 	%rd<15>;

	ld.param.u64 	%rd4, [_Z11gaussjordanPfS_ii_param_0];
	ld.param.u64 	%rd3, [_Z11gaussjordanPfS_ii_param_1];
	ld.param.u32 	%r7, [_Z11gaussjordanPfS_ii_param_2];
	ld.param.u32 	%r6, [_Z11gaussjordanPfS_ii_param_3];
	cvta.to.global.u64 	%rd1, %rd4;
	mov.u32 	%r8, %ctaid.x;
	mov.u32 	%r9, %ntid.x;
	mov.u32 	%r10, %tid.x;
	mad.lo.s32 	%r1, %r8, %r9, %r10;
	mov.u32 	%r11, %ctaid.y;
	mov.u32 	%r12, %ntid.y;
	mov.u32 	%r13, %tid.y;
	mad.lo.s32 	%r14, %r11, %r12, %r13;
	max.s32 	%r15, %r1, %r14;
	setp.ge.s32 	%p1, %r15, %r7;
	setp.eq.s32 	%p2, %r1, %r6;
	or.pred  	%p3, %p1, %p2;
	@%p3 bra 	$L__BB2_3;
	cvta.to.global.u64 	%rd5, %rd3;
	mad.lo.s32 	%r3, %r6, %r7, %r6;
	mul.wide.s32 	%rd6, %r3, 4;
	add.s64 	%rd7, %rd5, %rd6;
	ld.global.f32 	%f1, [%rd7];
	mul.lo.s32 	%r16, %r7, %r1;
	add.s32 	%r17, %r16, %r6;
	mul.wide.s32 	%rd8, %r17, 4;
	add.s64 	%rd2, %rd1, %rd8;
	ld.global.f32 	%f2, [%rd2];
	mul.f32 	%f3, %f1, %f2;
	add.s32 	%r4, %r16, %r14;
	mul.wide.s32 	%rd9, %r4, 4;
	add.s64 	%rd10, %rd5, %rd9;
	ld.global.f32 	%f4, [%rd10];
	sub.f32 	%f5, %f4, %f3;
	st.global.f32 	[%rd10], %f5;
	setp.eq.s32 	%p4, %r14, %r6;
	@%p4 bra 	$L__BB2_3;
	add.s64 	%rd12, %rd1, %rd6;
	ld.global.f32 	%f6, [%rd12];
	ld.global.f32 	%f7, [%rd2];
	mul.f32 	%f8, %f6, %f7;
	add.s64 	%rd14, %rd1, %rd9;
	ld.global.f32 	%f9, [%rd14];
	sub.f32 	%f10, %f9, %f8;
	st.global.f32 	[%rd14], %f10;
$L__BB2_3:
	ret;

}
	// .globl	_Z8set_zeroPfS_ii
.visible .entry _Z8set_zeroPfS_ii(
	.param .u64 .ptr .align 1 _Z8set_zeroPfS_ii_param_0,
	.param .u64 .ptr .align 1 _Z8set_zeroPfS_ii_param_1,
	.param .u32 _Z8set_zeroPfS_ii_param_2,
	.param .u32 _Z8set_zeroPfS_ii_param_3
)
{
	.reg .pred 	%p<5>;
	.reg .b32 	%r<19>;
	.reg .b32 	%f<6>;
	.reg .b64 	%rd<11>;

	ld.param.u64 	%rd2, [_Z8set_zeroPfS_ii_param_0];
	ld.param.u64 	%rd3, [_Z8set_zeroPfS_ii_param_1];
	ld.param.u32 	%r5, [_Z8set_zeroPfS_ii_param_2];
	ld.param.u32 	%r4, [_Z8set_zeroPfS_ii_param_3];
	mov.u32 	%r6, %ctaid.x;
	mov.u32 	%r7, %ntid.x;
	mov.u32 	%r8, %tid.x;
	mad.lo.s32 	%r1, %r6, %r7, %r8;
	mov.u32 	%r9, %ctaid.y;
	mov.u32 	%r10, %ntid.y;
	mov.u32 	%r11, %tid.y;
	mad.lo.s32 	%r12, %r9, %r10, %r11;
	max.s32 	%r13, %r1, %r12;
	setp.ge.s32 	%p1, %r13, %r5;
	setp.eq.s32 	%p2, %r1, %r4;
	or.pred  	%p3, %p1, %p2;
	@%p3 bra 	$L__BB3_3;
	cvta.to.global.u64 	%rd4, %rd2;
	cvta.to.global.u64 	%rd5, %rd3;
	mad.lo.s32 	%r14, %r4, %r5, %r4;
	mul.wide.s32 	%rd6, %r14, 4;
	add.s64 	%rd7, %rd5, %rd6;
	ld.global.f32 	%f1, [%rd7];
	mul.lo.s32 	%r15, %r5, %r1;
	add.s32 	%r16, %r15, %r4;
	mul.wide.s32 	%rd8, %r16, 4;
	add.s64 	%rd1, %rd4, %rd8;
	ld.global.f32 	%f2, [%rd1];
	mul.f32 	%f3, %f1, %f2;
	add.s32 	%r17, %r15, %r12;
	mul.wide.s32 	%rd9, %r17, 4;
	add.s64 	%rd10, %rd5, %rd9;
	ld.global.f32 	%f4, [%rd10];
	sub.f32 	%f5, %f4, %f3;
	st.global.f32 	[%rd10], %f5;
	setp.ne.s32 	%p4, %r12, %r4;
	@%p4 bra 	$L__BB3_3;
	mov.b32 	%r18, 0;
	st.global.u32 	[%rd1], %r18;
$L__BB3_3:
	ret;

}


// ===== COMPILED SASS (sm_100) =====

	.target	sm_100

	.elftype	@"ET_EXEC"


//--------------------- .note.nv.tkinfo           --------------------------
	.section	.note.nv.tkinfo,"",@"SHT_NOTE"
	.sectionflags	@"SHF_NOTE_NV_TKINFO"
	.tkinfo
        /*0018*/ 	.word	0x00000002
        /*0030*/ 	.string	""
        /*0030*/ 	.string	"ptxas"
        /*0030*/ 	.string	"Cuda compilation tools, release 13.0, V13.0.88"
        /*0030*/ 	.string	"Build cuda_13.0.r13.0/compiler.36424714_0"
        /*0030*/ 	.string	"-arch sm_100 -m 64 "



//--------------------- .note.nv.cuinfo           --------------------------
	.section	.note.nv.cuinfo,"",@"SHT_NOTE"
	.sectionflags	@"SHF_NOTE_NV_CUINFO"
        /*0018*/ 	.short	0x0002
        /*001a*/ 	.short	0x0064
        /*001c*/ 	.short	0x0082
	.zero		2


//--------------------- .nv.info                  --------------------------
	.section	.nv.info,"",@"SHT_CUDA_INFO"
	.align	4


	//----- nvinfo : EIATTR_REGCOUNT
	.align		4
        /*0000*/ 	.byte	0x04, 0x2f
        /*0002*/ 	.short	(.L_1 - .L_0)
	.align		4
.L_0:
        /*0004*/ 	.word	index@(_Z16nodiag_normalizePfS_ii)
        /*0008*/ 	.word	0x00000013


	//----- nvinfo : EIATTR_FRAME_SIZE
	.align		4
.L_1:
        /*000c*/ 	.byte	0x04, 0x11
        /*000e*/ 	.short	(.L_3 - .L_2)
	.align		4
.L_2:
        /*0010*/ 	.word	index@($__internal_1_$__cuda_sm3x_div_rn_noftz_f32_slowpath)
        /*0014*/ 	.word	0x00000000


	//----- nvinfo : EIATTR_FRAME_SIZE
	.align		4
.L_3:
        /*0018*/ 	.byte	0x04, 0x11
        /*001a*/ 	.short	(.L_5 - .L_4)
	.align		4
.L_4:
        /*001c*/ 	.word	index@(_Z16nodiag_normalizePfS_ii)
        /*0020*/ 	.word	0x00000000


	//----- nvinfo : EIATTR_REGCOUNT
	.align		4
.L_5:
        /*0024*/ 	.byte	0x04, 0x2f
        /*0026*/ 	.short	(.L_7 - .L_6)
	.align		4
.L_6:
        /*0028*/ 	.word	index@(_Z14diag_normalizePfS_ii)
        /*002c*/ 	.word	0x00000013


	//----- nvinfo : EIATTR_FRAME_SIZE
	.align		4
.L_7:
        /*0030*/ 	.byte	0x04, 0x11
        /*0032*/ 	.short	(.L_9 - .L_8)
	.align		4
.L_8:
        /*0034*/ 	.word	index@($__internal_0_$__cuda_sm3x_div_rn_noftz_f32_slowpath)
        /*0038*/ 	.word	0x00000000


	//----- nvinfo : EIATTR_FRAME_SIZE
	.align		4
.L_9:
        /*003c*/ 	.byte	0x04, 0x11
        /*003e*/ 	.short	(.L_11 - .L_10)
	.align		4
.L_10:
        /*0040*/ 	.word	index@(_Z14diag_normalizePfS_ii)
        /*0044*/ 	.word	0x00000000


	//----- nvinfo : EIATTR_REGCOUNT
	.align		4
.L_11:
        /*0048*/ 	.byte	0x04, 0x2f
        /*004a*/ 	.short	(.L_13 - .L_12)
	.align		4
.L_12:
        /*004c*/ 	.word	index@(_Z11gaussjordanPfS_ii)
        /*0050*/ 	.word	0x00000018


	//----- nvinfo : EIATTR_FRAME_SIZE
	.align		4
.L_13:
        /*0054*/ 	.byte	0x04, 0x11
        /*0056*/ 	.short	(.L_15 - .L_14)
	.align		4
.L_14:
        /*0058*/ 	.word	index@(_Z11gaussjordanPfS_ii)
        /*005c*/ 	.word	0x00000000


	//----- nvinfo : EIATTR_REGCOUNT
	.align		4
.L_15:
        /*0060*/ 	.byte	0x04, 0x2f
        /*0062*/ 	.short	(.L_17 - .L_16)
	.align		4
.L_16:
        /*0064*/ 	.word	index@(_Z8set_zeroPfS_ii)
        /*0068*/ 	.word	0x00000012


	//----- nvinfo : EIATTR_FRAME_SIZE
	.align		4
.L_17:
        /*006c*/ 	.byte	0x04, 0x11
        /*006e*/ 	.short	(.L_19 - .L_18)
	.align		4
.L_18:
        /*0070*/ 	.word	index@(_Z8set_zeroPfS_ii)
        /*0074*/ 	.word	0x00000000


	//----- nvinfo : EIATTR_MIN_STACK_SIZE
	.align		4
.L_19:
        /*0078*/ 	.byte	0x04, 0x12
        /*007a*/ 	.short	(.L_21 - .L_20)
	.align		4
.L_20:
        /*007c*/ 	.word	index@(_Z8set_zeroPfS_ii)
        /*0080*/ 	.word	0x00000000


	//----- nvinfo : EIATTR_MIN_STACK_SIZE
	.align		4
.L_21:
        /*0084*/ 	.byte	0x04, 0x12
        /*0086*/ 	.short	(.L_23 - .L_22)
	.align		4
.L_22:
        /*0088*/ 	.word	index@(_Z11gaussjordanPfS_ii)
        /*008c*/ 	.word	0x00000000


	//----- nvinfo : EIATTR_MIN_STACK_SIZE
	.align		4
.L_23:
        /*0090*/ 	.byte	0x04, 0x12
        /*0092*/ 	.short	(.L_25 - .L_24)
	.align		4
.L_24:
        /*0094*/ 	.word	index@(_Z14diag_normalizePfS_ii)
        /*0098*/ 	.word	0x00000000


	//----- nvinfo : EIATTR_MIN_STACK_SIZE
	.align		4
.L_25:
        /*009c*/ 	.byte	0x04, 0x12
        /*009e*/ 	.short	(.L_27 - .L_26)
	.align		4
.L_26:
        /*00a0*/ 	.word	index@(_Z16nodiag_normalizePfS_ii)
        /*00a4*/ 	.word	0x00000000
.L_27:


//--------------------- .nv.compat                --------------------------
	.section	.nv.compat,"",@"SHT_CUDA_COMPAT_INFO"
	.align	4
        /*0000*/ 	.byte	0x02, 0x09, 0x00, 0x00, 0x02, 0x02, 0x01, 0x00, 0x02, 0x05, 0x05, 0x00, 0x03, 0x07, 0x01, 0x01
        /*0010*/ 	.byte	0x02, 0x03, 0x00, 0x00, 0x02, 0x06, 0x01, 0x00, 0x04, 0x0b, 0x08, 0x00, 0x01, 0x00, 0x00, 0x00
        /*0020*/ 	.byte	0x00, 0x00, 0x00, 0x00


//--------------------- .nv.info._Z8set_zeroPfS_ii --------------------------
	.section	.nv.info._Z8set_zeroPfS_ii,"",@"SHT_CUDA_INFO"
	.sectionflags	@""
	.align	4


	//----- nvinfo : EIATTR_CUDA_API_VERSION
	.align		4
        /*0000*/ 	.byte	0x04, 0x37
        /*0002*/ 	.short	(.L_29 - .L_28)
.L_28:
        /*0004*/ 	.word	0x00000082


	//----- nvinfo : EIATTR_KPARAM_INFO
	.align		4
.L_29:
        /*0008*/ 	.byte	0x04, 0x17
        /*000a*/ 	.short	(.L_31 - .L_30)
.L_30:
        /*000c*/ 	.word	0x00000000
        /*0010*/ 	.short	0x0003
        /*0012*/ 	.short	0x0014
        /*0014*/ 	.byte	0x00, 0xf0, 0x11, 0x00


	//----- nvinfo : EIATTR_KPARAM_INFO
	.align		4
.L_31:
        /*0018*/ 	.byte	0x04, 0x17
        /*001a*/ 	.short	(.L_33 - .L_32)
.L_32:
        /*001c*/ 	.word	0x00000000
        /*0020*/ 	.short	0x0002
        /*0022*/ 	.short	0x0010
        /*0024*/ 	.byte	0x00, 0xf0, 0x11, 0x00


	//----- nvinfo : EIATTR_KPARAM_INFO
	.align		4
.L_33:
        /*0028*/ 	.byte	0x04, 0x17
        /*002a*/ 	.short	(.L_35 - .L_34)
.L_34:
        /*002c*/ 	.word	0x00000000
        /*0030*/ 	.short	0x0001
        /*0032*/ 	.short	0x0008
        /*0034*/ 	.byte	0x00, 0xf5, 0x21, 0x00


	//----- nvinfo : EIATTR_KPARAM_INFO
	.align		4
.L_35:
        /*0038*/ 	.byte	0x04, 0x17
        /*003a*/ 	.short	(.L_37 - .L_36)
.L_36:
        /*003c*/ 	.word	0x00000000
        /*0040*/ 	.short	0x0000
        /*0042*/ 	.short	0x0000
        /*0044*/ 	.byte	0x00, 0xf5, 0x21, 0x00


	//----- nvinfo : EIATTR_SPARSE_MMA_MASK
	.align		4
.L_37:
        /*0048*/ 	.byte	0x03, 0x50
        /*004a*/ 	.short	0x0000


	//----- nvinfo : EIATTR_MAXREG_COUNT
	.align		4
        /*004c*/ 	.byte	0x03, 0x1b
        /*004e*/ 	.short	0x00ff


	//----- nvinfo : EIATTR_MERCURY_ISA_VERSION
	.align		4
        /*0050*/ 	.byte	0x03, 0x5f
        /*0052*/ 	.short	0x0101


	//----- nvinfo : EIATTR_VRC_CTA_INIT_COUNT
	.align		4
        /*0054*/ 	.byte	0x02, 0x4a
	.zero		1
	.zero		1


	//----- nvinfo : EIATTR_EXIT_INSTR_OFFSETS
	.align		4
        /*0058*/ 	.byte	0x04, 0x1c
        /*005a*/ 	.short	(.L_39 - .L_38)


	//   ....[0]....
.L_38:
        /*005c*/ 	.word	0x000000d0


	//   ....[1]....
        /*0060*/ 	.word	0x000001d0


	//   ....[2]....
        /*0064*/ 	.word	0x000001f0


	//----- nvinfo : EIATTR_CBANK_PARAM_SIZE
	.align		4
.L_39:
        /*0068*/ 	.byte	0x03, 0x19
        /*006a*/ 	.short	0x0018


	//----- nvinfo : EIATTR_PARAM_CBANK
	.align		4
        /*006c*/ 	.byte	0x04, 0x0a
        /*006e*/ 	.short	(.L_41 - .L_40)
	.align		4
.L_40:
        /*0070*/ 	.word	index@(.nv.constant0._Z8set_zeroPfS_ii)
        /*0074*/ 	.short	0x0380
        /*0076*/ 	.short	0x0018


	//----- nvinfo : EIATTR_SW_WAR
	.align		4
.L_41:
        /*0078*/ 	.byte	0x04, 0x36
        /*007a*/ 	.short	(.L_43 - .L_42)
.L_42:
        /*007c*/ 	.word	0x00000008
.L_43:


//--------------------- .nv.info._Z11gaussjordanPfS_ii --------------------------
	.section	.nv.info._Z11gaussjordanPfS_ii,"",@"SHT_CUDA_INFO"
	.sectionflags	@""
	.align	4


	//----- nvinfo : EIATTR_CUDA_API_VERSION
	.align		4
        /*0000*/ 	.byte	0x04, 0x37
        /*0002*/ 	.short	(.L_45 - .L_44)
.L_44:
        /*0004*/ 	.word	0x00000082


	//----- nvinfo : EIATTR_KPARAM_INFO
	.align		4
.L_45:
        /*0008*/ 	.byte	0x04, 0x17
        /*000a*/ 	.short	(.L_47 - .L_46)
.L_46:
        /*000c*/ 	.word	0x00000000
        /*0010*/ 	.short	0x0003
        /*0012*/ 	.short	0x0014
        /*0014*/ 	.byte	0x00, 0xf0, 0x11, 0x00


	//----- nvinfo : EIATTR_KPARAM_INFO
	.align		4
.L_47:
        /*0018*/ 	.byte	0x04, 0x17
        /*001a*/ 	.short	(.L_49 - .L_48)
.L_48:
        /*001c*/ 	.word	0x00000000
        /*0020*/ 	.short	0x0002
        /*0022*/ 	.short	0x0010
        /*0024*/ 	.byte	0x00, 0xf0, 0x11, 0x00


	//----- nvinfo : EIATTR_KPARAM_INFO
	.align		4
.L_49:
        /*0028*/ 	.byte	0x04, 0x17
        /*002a*/ 	.short	(.L_51 - .L_50)
.L_50:
        /*002c*/ 	.word	0x00000000
        /*0030*/ 	.short	0x0001
        /*0032*/ 	.short	0x0008
        /*0034*/ 	.byte	0x00, 0xf5, 0x21, 0x00


	//----- nvinfo : EIATTR_KPARAM_INFO
	.align		4
.L_51:
        /*0038*/ 	.byte	0x04, 0x17
        /*003a*/ 	.short	(.L_53 - .L_52)
.L_52:
        /*003c*/ 	.word	0x00000000
        /*0040*/ 	.short	0x0000
        /*0042*/ 	.short	0x0000
        /*0044*/ 	.byte	0x00, 0xf5, 0x21, 0x00


	//----- nvinfo : EIATTR_SPARSE_MMA_MASK
	.align		4
.L_53:
        /*0048*/ 	.byte	0x03, 0x50
        /*004a*/ 	.short	0x0000


	//----- nvinfo : EIATTR_MAXREG_COUNT
	.align		4
        /*004c*/ 	.byte	0x03, 0x1b
        /*004e*/ 	.short	0x00ff


	//----- nvinfo : EIATTR_MERCURY_ISA_VERSION
	.align		4
        /*0050*/ 	.byte	0x03, 0x5f
        /*0052*/ 	.short	0x0101


	//----- nvinfo : EIATTR_VRC_CTA_INIT_COUNT
	.align		4
        /*0054*/ 	.byte	0x02, 0x4a
	.zero		1
	.zero		1


	//----- nvinfo : EIATTR_EXIT_INSTR_OFFSETS
	.align		4
        /*0058*/ 	.byte	0x04, 0x1c
        /*005a*/ 	.short	(.L_55 - .L_54)


	//   ....[0]....
.L_54:
        /*005c*/ 	.word	0x000000d0


	//   ....[1]....
        /*0060*/ 	.word	0x000001d0


	//   ....[2]....
        /*0064*/ 	.word	0x00000250


	//----- nvinfo : EIATTR_CBANK_PARAM_SIZE
	.align		4
.L_55:
        /*0068*/ 	.byte	0x03, 0x19
        /*006a*/ 	.short	0x0018


	//----- nvinfo : EIATTR_PARAM_CBANK
	.align		4
        /*006c*/ 	.byte	0x04, 0x0a
        /*006e*/ 	.short	(.L_57 - .L_56)
	.align		4
.L_56:
        /*0070*/ 	.word	index@(.nv.constant0._Z11gaussjordanPfS_ii)
        /*0074*/ 	.short	0x0380
        /*0076*/ 	.short	0x0018


	//----- nvinfo : EIATTR_SW_WAR
	.align		4
.L_57:
        /*0078*/ 	.byte	0x04, 0x36
        /*007a*/ 	.short	(.L_59 - .L_58)
.L_58:
        /*007c*/ 	.word	0x00000008
.L_59:


//--------------------- .nv.info._Z14diag_normalizePfS_ii --------------------------
	.section	.nv.info._Z14diag_normalizePfS_ii,"",@"SHT_CUDA_INFO"
	.sectionflags	@""
	.align	4


	//----- nvinfo : EIATTR_CUDA_API_VERSION
	.align		4
        /*0000*/ 	.byte	0x04, 0x37
        /*0002*/ 	.short	(.L_61 - .L_60)
.L_60:
        /*0004*/ 	.word	0x00000082


	//----- nvinfo : EIATTR_KPARAM_INFO
	.align		4
.L_61:
        /*0008*/ 	.byte	0x04, 0x17
        /*000a*/ 	.short	(.L_63 - .L_62)
.L_62:
        /*000c*/ 	.word	0x00000000
        /*0010*/ 	.short	0x0003
        /*0012*/ 	.short	0x0014
        /*0014*/ 	.byte	0x00, 0xf0, 0x11, 0x00


	//----- nvinfo : EIATTR_KPARAM_INFO
	.align		4
.L_63:
        /*0018*/ 	.byte	0x04, 0x17
        /*001a*/ 	.short	(.L_65 - .L_64)
.L_64:
        /*001c*/ 	.word	0x00000000
        /*0020*/ 	.short	0x0002
        /*0022*/ 	.short	0x0010
        /*0024*/ 	.byte	0x00, 0xf0, 0x11, 0x00


	//----- nvinfo : EIATTR_KPARAM_INFO
	.align		4
.L_65:
        /*0028*/ 	.byte	0x04, 0x17
        /*002a*/ 	.short	(.L_67 - .L_66)
.L_66:
        /*002c*/ 	.word	0x00000000
        /*0030*/ 	.short	0x0001
        /*0032*/ 	.short	0x0008
        /*0034*/ 	.byte	0x00, 0xf5, 0x21, 0x00


	//----- nvinfo : EIATTR_KPARAM_INFO
	.align		4
.L_67:
        /*0038*/ 	.byte	0x04, 0x17
        /*003a*/ 	.short	(.L_69 - .L_68)
.L_68:
        /*003c*/ 	.word	0x00000000
        /*0040*/ 	.short	0x0000
        /*0042*/ 	.short	0x0000
        /*0044*/ 	.byte	0x00, 0xf5, 0x21, 0x00


	//----- nvinfo : EIATTR_SPARSE_MMA_MASK
	.align		4
.L_69:
        /*0048*/ 	.byte	0x03, 0x50
        /*004a*/ 	.short	0x0000


	//----- nvinfo : EIATTR_MAXREG_COUNT
	.align		4
        /*004c*/ 	.byte	0x03, 0x1b
        /*004e*/ 	.short	0x00ff


	//----- nvinfo : EIATTR_MERCURY_ISA_VERSION
	.align		4
        /*0050*/ 	.byte	0x03, 0x5f
        /*0052*/ 	.short	0x0101


	//----- nvinfo : EIATTR_VRC_CTA_INIT_COUNT
	.align		4
        /*0054*/ 	.byte	0x02, 0x4a
	.zero		1
	.zero		1


	//----- nvinfo : EIATTR_EXIT_INSTR_OFFSETS
	.align		4
        /*0058*/ 	.byte	0x04, 0x1c
        /*005a*/ 	.short	(.L_71 - .L_70)


	//   ....[0]....
.L_70:
        /*005c*/ 	.word	0x000000c0


	//   ....[1]....
        /*0060*/ 	.word	0x00000100


	//   ....[2]....
        /*0064*/ 	.word	0x00000350


	//----- nvinfo : EIATTR_CRS_STACK_SIZE
	.align		4
.L_71:
        /*0068*/ 	.byte	0x04, 0x1e
        /*006a*/ 	.short	(.L_73 - .L_72)
.L_72:
        /*006c*/ 	.word	0x00000000


	//----- nvinfo : EIATTR_CBANK_PARAM_SIZE
	.align		4
.L_73:
        /*0070*/ 	.byte	0x03, 0x19
        /*0072*/ 	.short	0x0018


	//----- nvinfo : EIATTR_PARAM_CBANK
	.align		4
        /*0074*/ 	.byte	0x04, 0x0a
        /*0076*/ 	.short	(.L_75 - .L_74)
	.align		4
.L_74:
        /*0078*/ 	.word	index@(.nv.constant0._Z14diag_normalizePfS_ii)
        /*007c*/ 	.short	0x0380
        /*007e*/ 	.short	0x0018


	//----- nvinfo : EIATTR_SW_WAR
	.align		4
.L_75:
        /*0080*/ 	.byte	0x04, 0x36
        /*0082*/ 	.short	(.L_77 - .L_76)
.L_76:
        /*0084*/ 	.word	0x00000008
.L_77:


//--------------------- .nv.info._Z16nodiag_normalizePfS_ii --------------------------
	.section	.nv.info._Z16nodiag_normalizePfS_ii,"",@"SHT_CUDA_INFO"
	.sectionflags	@""
	.align	4


	//----- nvinfo : EIATTR_CUDA_API_VERSION
	.align		4
        /*0000*/ 	.byte	0x04, 0x37
        /*0002*/ 	.short	(.L_79 - .L_78)
.L_78:
        /*0004*/ 	.word	0x00000082


	//----- nvinfo : EIATTR_KPARAM_INFO
	.align		4
.L_79:
        /*0008*/ 	.byte	0x04, 0x17
        /*000a*/ 	.short	(.L_81 - .L_80)
.L_80:
        /*000c*/ 	.word	0x00000000
        /*0010*/ 	.short	0x0003
        /*0012*/ 	.short	0x0014
        /*0014*/ 	.byte	0x00, 0xf0, 0x11, 0x00


	//----- nvinfo : EIATTR_KPARAM_INFO
	.align		4
.L_81:
        /*0018*/ 	.byte	0x04, 0x17
        /*001a*/ 	.short	(.L_83 - .L_82)
.L_82:
        /*001c*/ 	.word	0x00000000
        /*0020*/ 	.short	0x0002
        /*0022*/ 	.short	0x0010
        /*0024*/ 	.byte	0x00, 0xf0, 0x11, 0x00


	//----- nvinfo : EIATTR_KPARAM_INFO
	.align		4
.L_83:
        /*0028*/ 	.byte	0x04, 0x17
        /*002a*/ 	.short	(.L_85 - .L_84)
.L_84:
        /*002c*/ 	.word	0x00000000
        /*0030*/ 	.short	0x0001
        /*0032*/ 	.short	0x0008
        /*0034*/ 	.byte	0x00, 0xf5, 0x21, 0x00


	//----- nvinfo : EIATTR_KPARAM_INFO
	.align		4
.L_85:
        /*0038*/ 	.byte	0x04, 0x17
        /*003a*/ 	.short	(.L_87 - .L_86)
.L_86:
        /*003c*/ 	.word	0x00000000
        /*0040*/ 	.short	0x0000
        /*0042*/ 	.short	0x0000
        /*0044*/ 	.byte	0x00, 0xf5, 0x21, 0x00


	//----- nvinfo : EIATTR_SPARSE_MMA_MASK
	.align		4
.L_87:
        /*0048*/ 	.byte	0x03, 0x50
        /*004a*/ 	.short	0x0000


	//----- nvinfo : EIATTR_MAXREG_COUNT
	.align		4
        /*004c*/ 	.byte	0x03, 0x1b
        /*004e*/ 	.short	0x00ff


	//----- nvinfo : EIATTR_MERCURY_ISA_VERSION
	.align		4
        /*0050*/ 	.byte	0x03, 0x5f
        /*0052*/ 	.short	0x0101


	//----- nvinfo : EIATTR_VRC_CTA_INIT_COUNT
	.align		4
        /*0054*/ 	.byte	0x02, 0x4a
	.zero		1
	.zero		1


	//----- nvinfo : EIATTR_EXIT_INSTR_OFFSETS
	.align		4
        /*0058*/ 	.byte	0x04, 0x1c
        /*005a*/ 	.short	(.L_89 - .L_88)


	//   ....[0]....
.L_88:
        /*005c*/ 	.word	0x000000c0


	//   ....[1]....
        /*0060*/ 	.word	0x00000100


	//   ....[2]....
        /*0064*/ 	.word	0x000003c0


	//----- nvinfo : EIATTR_CRS_STACK_SIZE
	.align		4
.L_89:
        /*0068*/ 	.byte	0x04, 0x1e
        /*006a*/ 	.short	(.L_91 - .L_90)
.L_90:
        /*006c*/ 	.word	0x00000000


	//----- nvinfo : EIATTR_CBANK_PARAM_SIZE
	.align		4
.L_91:
        /*0070*/ 	.byte	0x03, 0x19
        /*0072*/ 	.short	0x0018


	//----- nvinfo : EIATTR_PARAM_CBANK
	.align		4
        /*0074*/ 	.byte	0x04, 0x0a
        /*0076*/ 	.short	(.L_93 - .L_92)
	.align		4
.L_92:
        /*0078*/ 	.word	index@(.nv.constant0._Z16nodiag_normalizePfS_ii)
        /*007c*/ 	.short	0x0380
        /*007e*/ 	.short	0x0018


	//----- nvinfo : EIATTR_SW_WAR
	.align		4
.L_93:
        /*0080*/ 	.byte	0x04, 0x36
        /*0082*/ 	.short	(.L_95 - .L_94)
.L_94:
        /*0084*/ 	.word	0x00000008
.L_95:


//--------------------- .nv.callgraph             --------------------------
	.section	.nv.callgraph,"",@"SHT_CUDA_CALLGRAPH"
	.align	4
	.sectionentsize	8
	.align		4
        /*0000*/ 	.word	0x00000000
	.align		4
        /*0004*/ 	.word	0xffffffff
	.align		4
        /*0008*/ 	.word	0x00000000
	.align		4
        /*000c*/ 	.word	0xfffffffe
	.align		4
        /*0010*/ 	.word	0x00000000
	.align		4
        /*0014*/ 	.word	0xfffffffd
	.align		4
        /*0018*/ 	.word	0x00000000
	.align		4
        /*001c*/ 	.word	0xfffffffc


//--------------------- .text._Z8set_zeroPfS_ii   --------------------------
	.section	.text._Z8set_zeroPfS_ii,"ax",@progbits
	.align	128
        .global         _Z8set_zeroPfS_ii
        .type           _Z8set_zeroPfS_ii,@function
        .size           _Z8set_zeroPfS_ii,(.L_x_31 - _Z8set_zeroPfS_ii)
        .other          _Z8set_zeroPfS_ii,@"STO_CUDA_ENTRY STV_DEFAULT"
_Z8set_zeroPfS_ii:
.text._Z8set_zeroPfS_ii:
[----:B------:R-:W-:Y:S01]  /*0000*/  LDC R1, c[0x0][0x37c] ;  /* 0x0000df00ff017b82 */ /* 0x000fe20000000800 */
[----:B------:R-:W0:Y:S07]  /*0010*/  S2R R5, SR_TID.X ;  /* 0x0000000000057919 */ /* 0x000e2e0000002100 */
[----:B------:R-:W0:Y:S01]  /*0020*/  LDC R0, c[0x0][0x360] ;  /* 0x0000d800ff007b82 */ /* 0x000e220000000800 */
[----:B------:R-:W1:Y:S07]  /*0030*/  S2R R4, SR_TID.Y ;  /* 0x0000000000047919 */ /* 0x000e6e0000002200 */
[----:B------:R-:W0:Y:S08]  /*0040*/  S2UR UR4, SR_CTAID.X ;  /* 0x00000000000479c3 */ /* 0x000e300000002500 */
[----:B------:R-:W1:Y:S08]  /*0050*/  S2UR UR5, SR_CTAID.Y ;  /* 0x00000000000579c3 */ /* 0x000e700000002600 */
[----:B------:R-:W1:Y:S08]  /*0060*/  LDC R11, c[0x0][0x364] ;  /* 0x0000d900ff0b7b82 */ /* 0x000e700000000800 */
[----:B------:R-:W2:Y:S01]  /*0070*/  LDC.64 R2, c[0x0][0x390] ;  /* 0x0000e400ff027b82 */ /* 0x000ea20000000a00 */
[----:B0-----:R-:W-:-:S02]  /*0080*/  IMAD R0, R0, UR4, R5 ;  /* 0x0000000400007c24 */ /* 0x001fc4000f8e0205 */
[----:B-1----:R-:W-:-:S05]  /*0090*/  IMAD R11, R11, UR5, R4 ;  /* 0x000000050b0b7c24 */ /* 0x002fca000f8e0204 */
[C---:B------:R-:W-:Y:S02]  /*00a0*/  VIMNMX R5, PT, PT, R0.reuse, R11, !PT ;  /* 0x0000000b00057248 */ /* 0x040fe40007fe0100 */
[----:B--2---:R-:W-:-:S04]  /*00b0*/  ISETP.NE.AND P0, PT, R0, R3, PT ;  /* 0x000000030000720c */ /* 0x004fc80003f05270 */
[----:B------:R-:W-:-:S13]  /*00c0*/  ISETP.GE.OR P0, PT, R5, R2, !P0 ;  /* 0x000000020500720c */ /* 0x000fda0004706670 */
[----:B------:R-:W-:Y:S05]  /*00d0*/  @P0 EXIT ;  /* 0x000000000000094d */ /* 0x000fea0003800000 */
[----:B------:R-:W0:Y:S01]  /*00e0*/  LDC.64 R8, c[0x0][0x388] ;  /* 0x0000e200ff087b82 */ /* 0x000e220000000a00 */
[----:B------:R-:W1:Y:S01]  /*00f0*/  LDCU.64 UR4, c[0x0][0x358] ;  /* 0x00006b00ff0477ac */ /* 0x000e620008000a00 */
[-C--:B------:R-:W-:Y:S02]  /*0100*/  IMAD R5, R3, R2.reuse, R3 ;  /* 0x0000000203057224 */ /* 0x080fe400078e0203 */
[CC--:B------:R-:W-:Y:S02]  /*0110*/  IMAD R15, R0.reuse, R2.reuse, R11 ;  /* 0x00000002000f7224 */ /* 0x0c0fe400078e020b */
[----:B------:R-:W-:Y:S02]  /*0120*/  IMAD R13, R0, R2, R3 ;  /* 0x00000002000d7224 */ /* 0x000fe400078e0203 */
[----:B------:R-:W2:Y:S01]  /*0130*/  LDC.64 R6, c[0x0][0x380] ;  /* 0x0000e000ff067b82 */ /* 0x000ea20000000a00 */
[----:B0-----:R-:W-:-:S04]  /*0140*/  IMAD.WIDE R4, R5, 0x4, R8 ;  /* 0x0000000405047825 */ /* 0x001fc800078e0208 */
[----:B------:R-:W-:Y:S02]  /*0150*/  IMAD.WIDE R8, R15, 0x4, R8 ;  /* 0x000000040f087825 */ /* 0x000fe400078e0208 */
[----:B-1----:R-:W3:Y:S02]  /*0160*/  LDG.E R4, desc[UR4][R4.64] ;  /* 0x0000000404047981 */ /* 0x002ee4000c1e1900 */
[----:B--2---:R-:W-:Y:S02]  /*0170*/  IMAD.WIDE R6, R13, 0x4, R6 ;  /* 0x000000040d067825 */ /* 0x004fe400078e0206 */
[----:B------:R-:W3:Y:S04]  /*0180*/  LDG.E R15, desc[UR4][R8.64] ;  /* 0x00000004080f7981 */ /* 0x000ee8000c1e1900 */
[----:B------:R-:W3:Y:S01]  /*0190*/  LDG.E R13, desc[UR4][R6.64] ;  /* 0x00000004060d7981 */ /* 0x000ee2000c1e1900 */
[----:B------:R-:W-:Y:S01]  /*01a0*/  ISETP.NE.AND P0, PT, R11, R3, PT ;  /* 0x000000030b00720c */ /* 0x000fe20003f05270 */
[----:B---3--:R-:W-:-:S05]  /*01b0*/  FFMA R13, -R4, R13, R15 ;  /* 0x0000000d040d7223 */ /* 0x008fca000000010f */
[----:B------:R0:W-:Y:S07]  /*01c0*/  STG.E desc[UR4][R8.64], R13 ;  /* 0x0000000d08007986 */ /* 0x0001ee000c101904 */
[----:B------:R-:W-:Y:S05]  /*01d0*/  @P0 EXIT ;  /* 0x000000000000094d */ /* 0x000fea0003800000 */
[----:B------:R-:W-:Y:S01]  /*01e0*/  STG.E desc[UR4][R6.64], RZ ;  /* 0x000000ff06007986 */ /* 0x000fe2000c101904 */
[----:B------:R-:W-:Y:S05]  /*01f0*/  EXIT ;  /* 0x000000000000794d */ /* 0x000fea0003800000 */
.L_x_0:
[----:B------:R-:W-:-:S00]  /*0200*/  BRA `(.L_x_0) ;  /* 0xfffffffc00fc7947 */ /* 0x000fc0000383ffff */
[----:B------:R-:W-:-:S00]  /*0210*/  NOP ;  /* 0x0000000000007918 */ /* 0x000fc00000000000 */
        /* <DEDUP_REMOVED lines=14> */
.L_x_31:


//--------------------- .text._Z11gaussjordanPfS_ii --------------------------
	.section	.text._Z11gaussjordanPfS_ii,"ax",@progbits
	.align	128
        .global         _Z11gaussjordanPfS_ii
        .type           _Z11gaussjordanPfS_ii,@function
        .size           _Z11gaussjordanPfS_ii,(.L_x_32 - _Z11gaussjordanPfS_ii)
        .other          _Z11gaussjordanPfS_ii,@"STO_CUDA_ENTRY STV_DEFAULT"
_Z11gaussjordanPfS_ii:
.text._Z11gaussjordanPfS_ii:
        /* <DEDUP_REMOVED lines=29> */
[----:B------:R-:W-:Y:S05]  /*01d0*/  @!P0 EXIT ;  /* 0x000000000000894d */ /* 0x000fea0003800000 */
[--C-:B------:R-:W-:Y:S01]  /*01e0*/  IMAD.WIDE R4, R15, 0x4, R2.reuse ;  /* 0x000000040f047825 */ /* 0x100fe200078e0202 */
[----:B------:R-:W2:Y:S03]  /*01f0*/  LDG.E R9, desc[UR4][R8.64] ;  /* 0x0000000408097981 */ /* 0x000ea6000c1e1900 */
[----:B------:R-:W-:Y:S02]  /*0200*/  IMAD.WIDE R2, R19, 0x4, R2 ;  /* 0x0000000413027825 */ /* 0x000fe400078e0202 */
[----:B------:R-:W2:Y:S04]  /*0210*/  LDG.E R4, desc[UR4][R4.64] ;  /* 0x0000000404047981 */ /* 0x000ea8000c1e1900 */
[----:B------:R-:W2:Y:S02]  /*0220*/  LDG.E R7, desc[UR4][R2.64] ;  /* 0x0000000402077981 */ /* 0x000ea4000c1e1900 */
[----:B--2---:R-:W-:-:S05]  /*0230*/  FFMA R7, -R4, R9, R7 ;  /* 0x0000000904077223 */ /* 0x004fca0000000107 */
[----:B------:R-:W-:Y:S01]  /*0240*/  STG.E desc[UR4][R2.64], R7 ;  /* 0x0000000702007986 */ /* 0x000fe2000c101904 */
[----:B------:R-:W-:Y:S05]  /*0250*/  EXIT ;  /* 0x000000000000794d */ /* 0x000fea0003800000 */
.L_x_1:
        /* <DEDUP_REMOVED lines=10> */
.L_x_32:


//--------------------- .text._Z14diag_normalizePfS_ii --------------------------
	.section	.text._Z14diag_normalizePfS_ii,"ax",@progbits
	.align	128
        .global         _Z14diag_normalizePfS_ii
        .type           _Z14diag_normalizePfS_ii,@function
        .size           _Z14diag_normalizePfS_ii,(.L_x_29 - _Z14diag_normalizePfS_ii)
        .other          _Z14diag_normalizePfS_ii,@"STO_CUDA_ENTRY STV_DEFAULT"
_Z14diag_normalizePfS_ii:
.text._Z14diag_normalizePfS_ii:
[----:B------:R-:W-:Y:S01]  /*0000*/  LDC R1, c[0x0][0x37c] ;  /* 0x0000df00ff017b82 */ /* 0x000fe20000000800 */
[----:B------:R-:W0:Y:S07]  /*0010*/  S2R R3, SR_TID.X ;  /* 0x0000000000037919 */ /* 0x000e2e0000002100 */
[----:B------:R-:W0:Y:S01]  /*0020*/  S2UR UR4, SR_CTAID.X ;  /* 0x00000000000479c3 */ /* 0x000e220000002500 */
[----:B------:R-:W1:Y:S01]  /*0030*/  LDCU UR6, c[0x0][0x390] ;  /* 0x00007200ff0677ac */ /* 0x000e620008000800 */
[----:B------:R-:W2:Y:S06]  /*0040*/  S2R R5, SR_TID.Y ;  /* 0x0000000000057919 */ /* 0x000eac0000002200 */
[----:B------:R-:W0:Y:S08]  /*0050*/  LDC R0, c[0x0][0x360] ;  /* 0x0000d800ff007b82 */ /* 0x000e300000000800 */
[----:B------:R-:W2:Y:S08]  /*0060*/  S2UR UR5, SR_CTAID.Y ;  /* 0x00000000000579c3 */ /* 0x000eb00000002600 */
[----:B------:R-:W2:Y:S01]  /*0070*/  LDC R2, c[0x0][0x364] ;  /* 0x0000d900ff027b82 */ /* 0x000ea20000000800 */
[----:B0-----:R-:W-:-:S02]  /*0080*/  IMAD R0, R0, UR4, R3 ;  /* 0x0000000400007c24 */ /* 0x001fc4000f8e0203 */
[----:B--2---:R-:W-:-:S05]  /*0090*/  IMAD R3, R2, UR5, R5 ;  /* 0x0000000502037c24 */ /* 0x004fca000f8e0205 */
[----:B------:R-:W-:-:S04]  /*00a0*/  VIMNMX R2, PT, PT, R0, R3, !PT ;  /* 0x0000000300027248 */ /* 0x000fc80007fe0100 */
[----:B-1----:R-:W-:-:S13]  /*00b0*/  ISETP.GE.AND P0, PT, R2, UR6, PT ;  /* 0x0000000602007c0c */ /* 0x002fda000bf06270 */
[----:B------:R-:W-:Y:S05]  /*00c0*/  @P0 EXIT ;  /* 0x000000000000094d */ /* 0x000fea0003800000 */
[----:B------:R-:W0:Y:S02]  /*00d0*/  LDC R5, c[0x0][0x394] ;  /* 0x0000e500ff057b82 */ /* 0x000e240000000800 */
[----:B0-----:R-:W-:-:S04]  /*00e0*/  ISETP.NE.AND P0, PT, R0, R5, PT ;  /* 0x000000050000720c */ /* 0x001fc80003f05270 */
[----:B------:R-:W-:-:S13]  /*00f0*/  ISETP.NE.OR P0, PT, R0, R3, P0 ;  /* 0x000000030000720c */ /* 0x000fda0000705670 */
[----:B------:R-:W-:Y:S05]  /*0100*/  @P0 EXIT ;  /* 0x000000000000094d */ /* 0x000fea0003800000 */
[----:B------:R-:W0:Y:S01]  /*0110*/  LDC.64 R2, c[0x0][0x380] ;  /* 0x0000e000ff027b82 */ /* 0x000e220000000a00 */
[----:B------:R-:W1:Y:S01]  /*0120*/  LDCU.64 UR4, c[0x0][0x358] ;  /* 0x00006b00ff0477ac */ /* 0x000e620008000a00 */
[----:B------:R-:W-:-:S06]  /*0130*/  IMAD R6, R5, UR6, R5 ;  /* 0x0000000605067c24 */ /* 0x000fcc000f8e0205 */
[----:B------:R-:W2:Y:S01]  /*0140*/  LDC.64 R4, c[0x0][0x388] ;  /* 0x0000e200ff047b82 */ /* 0x000ea20000000a00 */
[----:B0-----:R-:W-:-:S06]  /*0150*/  IMAD.WIDE R2, R6, 0x4, R2 ;  /* 0x0000000406027825 */ /* 0x001fcc00078e0202 */
[----:B-1----:R-:W3:Y:S01]  /*0160*/  LDG.E R3, desc[UR4][R2.64] ;  /* 0x0000000402037981 */ /* 0x002ee2000c1e1900 */
[----:B--2---:R-:W-:-:S05]  /*0170*/  IMAD.WIDE.U32 R4, R6, 0x4, R4 ;  /* 0x0000000406047825 */ /* 0x004fca00078e0004 */
[----:B------:R-:W2:Y:S01]  /*0180*/  LDG.E R0, desc[UR4][R4.64] ;  /* 0x0000000404007981 */ /* 0x000ea2000c1e1900 */
[----:B---3--:R-:W0:Y:S08]  /*0190*/  MUFU.RCP R8, R3 ;  /* 0x0000000300087308 */ /* 0x008e300000001000 */
[----:B--2---:R-:W1:Y:S01]  /*01a0*/  FCHK P0, R0, R3 ;  /* 0x0000000300007302 */ /* 0x004e620000000000 */
[----:B0-----:R-:W-:-:S04]  /*01b0*/  FFMA R7, -R3, R8, 1 ;  /* 0x3f80000003077423 */ /* 0x001fc80000000108 */
[----:B------:R-:W-:-:S04]  /*01c0*/  FFMA R7, R8, R7, R8 ;  /* 0x0000000708077223 */ /* 0x000fc80000000008 */
[----:B------:R-:W-:-:S04]  /*01d0*/  FFMA R8, R0, R7, RZ ;  /* 0x0000000700087223 */ /* 0x000fc800000000ff */
[----:B------:R-:W-:-:S04]  /*01e0*/  FFMA R9, -R3, R8, R0 ;  /* 0x0000000803097223 */ /* 0x000fc80000000100 */
[----:B------:R-:W-:Y:S01]  /*01f0*/  FFMA R9, R7, R9, R8 ;  /* 0x0000000907097223 */ /* 0x000fe20000000008 */
[----:B-1----:R-:W-:Y:S06]  /*0200*/  @!P0 BRA `(.L_x_2) ;  /* 0x00000000000c8947 */ /* 0x002fec0003800000 */
[----:B------:R-:W-:-:S07]  /*0210*/  MOV R2, 0x230 ;  /* 0x0000023000027802 */ /* 0x000fce0000000f00 */
[----:B------:R-:W-:Y:S05]  /*0220*/  CALL.REL.NOINC `($__internal_0_$__cuda_sm3x_div_rn_noftz_f32_slowpath) ;  /* 0x00000000004c7944 */ /* 0x000fea0003c00000 */
[----:B------:R-:W-:-:S07]  /*0230*/  IMAD.MOV.U32 R9, RZ, RZ, R0 ;  /* 0x000000ffff097224 */ /* 0x000fce00078e0000 */
.L_x_2:
[----:B------:R-:W0:Y:S01]  /*0240*/  LDC.64 R2, c[0x0][0x380] ;  /* 0x0000e000ff027b82 */ /* 0x000e220000000a00 */
[----:B------:R1:W-:Y:S01]  /*0250*/  STG.E desc[UR4][R4.64], R9 ;  /* 0x0000000904007986 */ /* 0x0003e2000c101904 */
[----:B0-----:R-:W-:-:S05]  /*0260*/  IMAD.WIDE.U32 R6, R6, 0x4, R2 ;  /* 0x0000000406067825 */ /* 0x001fca00078e0002 */
[----:B------:R-:W2:Y:S02]  /*0270*/  LDG.E R3, desc[UR4][R6.64] ;  /* 0x0000000406037981 */ /* 0x000ea4000c1e1900 */
[----:B--2---:R-:W0:Y:S08]  /*0280*/  MUFU.RCP R0, R3 ;  /* 0x0000000300007308 */ /* 0x004e300000001000 */
[----:B------:R-:W2:Y:S01]  /*0290*/  FCHK P0, R3, R3 ;  /* 0x0000000303007302 */ /* 0x000ea20000000000 */
[----:B0-----:R-:W-:-:S04]  /*02a0*/  FFMA R11, -R3, R0, 1 ;  /* 0x3f800000030b7423 */ /* 0x001fc80000000100 */
[----:B------:R-:W-:-:S04]  /*02b0*/  FFMA R0, R0, R11, R0 ;  /* 0x0000000b00007223 */ /* 0x000fc80000000000 */
[----:B------:R-:W-:-:S04]  /*02c0*/  FFMA R2, R3, R0, RZ ;  /* 0x0000000003027223 */ /* 0x000fc800000000ff */
[----:B------:R-:W-:-:S04]  /*02d0*/  FFMA R11, -R3, R2, R3 ;  /* 0x00000002030b7223 */ /* 0x000fc80000000103 */
[----:B------:R-:W-:Y:S01]  /*02e0*/  FFMA R11, R0, R11, R2 ;  /* 0x0000000b000b7223 */ /* 0x000fe20000000002 */
[----:B-12---:R-:W-:Y:S06]  /*02f0*/  @!P0 BRA `(.L_x_3) ;  /* 0x0000000000108947 */ /* 0x006fec0003800000 */
[----:B------:R-:W-:Y:S01]  /*0300*/  IMAD.MOV.U32 R0, RZ, RZ, R3 ;  /* 0x000000ffff007224 */ /* 0x000fe200078e0003 */
[----:B------:R-:W-:-:S07]  /*0310*/  MOV R2, 0x330 ;  /* 0x0000033000027802 */ /* 0x000fce0000000f00 */
[----:B------:R-:W-:Y:S05]  /*0320*/  CALL.REL.NOINC `($__internal_0_$__cuda_sm3x_div_rn_noftz_f32_slowpath) ;  /* 0x00000000000c7944 */ /* 0x000fea0003c00000 */
[----:B------:R-:W-:-:S07]  /*0330*/  IMAD.MOV.U32 R11, RZ, RZ, R0 ;  /* 0x000000ffff0b7224 */ /* 0x000fce00078e0000 */
.L_x_3:
[----:B------:R-:W-:Y:S01]  /*0340*/  STG.E desc[UR4][R6.64], R11 ;  /* 0x0000000b06007986 */ /* 0x000fe2000c101904 */
[----:B------:R-:W-:Y:S05]  /*0350*/  EXIT ;  /* 0x000000000000794d */ /* 0x000fea0003800000 */
        .weak           $__internal_0_$__cuda_sm3x_div_rn_noftz_f32_slowpath
        .type           $__internal_0_$__cuda_sm3x_div_rn_noftz_f32_slowpath,@function
        .size           $__internal_0_$__cuda_sm3x_div_rn_noftz_f32_slowpath,(.L_x_29 - $__internal_0_$__cuda_sm3x_div_rn_noftz_f32_slowpath)
$__internal_0_$__cuda_sm3x_div_rn_noftz_f32_slowpath:
[----:B------:R-:W-:Y:S02]  /*0360*/  SHF.R.U32.HI R9, RZ, 0x17, R3 ;  /* 0x00000017ff097819 */ /* 0x000fe40000011603 */
[----:B------:R-:W-:Y:S02]  /*0370*/  SHF.R.U32.HI R8, RZ, 0x17, R0 ;  /* 0x00000017ff087819 */ /* 0x000fe40000011600 */
[----:B------:R-:W-:Y:S02]  /*0380*/  LOP3.LUT R14, R9, 0xff, RZ, 0xc0, !PT ;  /* 0x000000ff090e7812 */ /* 0x000fe400078ec0ff */
[----:B------:R-:W-:-:S03]  /*0390*/  LOP3.LUT R12, R8, 0xff, RZ, 0xc0, !PT ;  /* 0x000000ff080c7812 */ /* 0x000fc600078ec0ff */
[----:B------:R-:W-:Y:S02]  /*03a0*/  VIADD R10, R14, 0xffffffff ;  /* 0xffffffff0e0a7836 */ /* 0x000fe40000000000 */
[----:B------:R-:W-:-:S03]  /*03b0*/  VIADD R9, R12, 0xffffffff ;  /* 0xffffffff0c097836 */ /* 0x000fc60000000000 */
[----:B------:R-:W-:-:S04]  /*03c0*/  ISETP.GT.U32.AND P0, PT, R10, 0xfd, PT ;  /* 0x000000fd0a00780c */ /* 0x000fc80003f04070 */
[----:B------:R-:W-:-:S13]  /*03d0*/  ISETP.GT.U32.OR P0, PT, R9, 0xfd, P0 ;  /* 0x000000fd0900780c */ /* 0x000fda0000704470 */
[----:B------:R-:W-:Y:S01]  /*03e0*/  @!P0 IMAD.MOV.U32 R8, RZ, RZ, RZ ;  /* 0x000000ffff088224 */ /* 0x000fe200078e00ff */
[----:B------:R-:W-:Y:S06]  /*03f0*/  @!P0 BRA `(.L_x_4) ;  /* 0x00000000005c8947 */ /* 0x000fec0003800000 */
[----:B------:R-:W-:Y:S02]  /*0400*/  FSETP.GTU.FTZ.AND P0, PT, |R0|, +INF , PT ;  /* 0x7f8000000000780b */ /* 0x000fe40003f1c200 */
[----:B------:R-:W-:-:S04]  /*0410*/  FSETP.GTU.FTZ.AND P1, PT, |R3|, +INF , PT ;  /* 0x7f8000000300780b */ /* 0x000fc80003f3c200 */
[----:B------:R-:W-:-:S13]  /*0420*/  PLOP3.LUT P0, PT, P0, P1, PT, 0xf8, 0x8f ;  /* 0x00000000008f781c */ /* 0x000fda0000703f70 */
[----:B------:R-:W-:Y:S05]  /*0430*/  @P0 BRA `(.L_x_5) ;  /* 0x0000000400440947 */ /* 0x000fea0003800000 */
[----:B------:R-:W-:-:S13]  /*0440*/  LOP3.LUT P0, RZ, R3, 0x7fffffff, R0, 0xc8, !PT ;  /* 0x7fffffff03ff7812 */ /* 0x000fda000780c800 */
[----:B------:R-:W-:Y:S05]  /*0450*/  @!P0 BRA `(.L_x_6) ;  /* 0x0000000400348947 */ /* 0x000fea0003800000 */
[C---:B------:R-:W-:Y:S02]  /*0460*/  FSETP.NEU.FTZ.AND P2, PT, |R0|.reuse, +INF , PT ;  /* 0x7f8000000000780b */ /* 0x040fe40003f5d200 */
[----:B------:R-:W-:Y:S02]  /*0470*/  FSETP.NEU.FTZ.AND P1, PT, |R3|, +INF , PT ;  /* 0x7f8000000300780b */ /* 0x000fe40003f3d200 */
[----:B------:R-:W-:-:S11]  /*0480*/  FSETP.NEU.FTZ.AND P0, PT, |R0|, +INF , PT ;  /* 0x7f8000000000780b */ /* 0x000fd60003f1d200 */
[----:B------:R-:W-:Y:S05]  /*0490*/  @!P1 BRA !P2, `(.L_x_6) ;  /* 0x0000000400249947 */ /* 0x000fea0005000000 */
[----:B------:R-:W-:-:S04]  /*04a0*/  LOP3.LUT P2, RZ, R0, 0x7fffffff, RZ, 0xc0, !PT ;  /* 0x7fffffff00ff7812 */ /* 0x000fc8000784c0ff */
[----:B------:R-:W-:-:S13]  /*04b0*/  PLOP3.LUT P1, PT, P1, P2, PT, 0x2f, 0xf2 ;  /* 0x0000000000f2781c */ /* 0x000fda0000f24577 */
[----:B------:R-:W-:Y:S05]  /*04c0*/  @P1 BRA `(.L_x_7) ;  /* 0x0000000400101947 */ /* 0x000fea0003800000 */
[----:B------:R-:W-:-:S04]  /*04d0*/  LOP3.LUT P1, RZ, R3, 0x7fffffff, RZ, 0xc0, !PT ;  /* 0x7fffffff03ff7812 */ /* 0x000fc8000782c0ff */
[----:B------:R-:W-:-:S13]  /*04e0*/  PLOP3.LUT P0, PT, P0, P1, PT, 0x2f, 0xf2 ;  /* 0x0000000000f2781c */ /* 0x000fda0000702577 */
[----:B------:R-:W-:Y:S05]  /*04f0*/  @P0 BRA `(.L_x_8) ;  /* 0x0000000000f80947 */ /* 0x000fea0003800000 */
[----:B------:R-:W-:Y:S02]  /*0500*/  ISETP.GE.AND P0, PT, R9, RZ, PT ;  /* 0x000000ff0900720c */ /* 0x000fe40003f06270 */
[----:B------:R-:W-:-:S11]  /*0510*/  ISETP.GE.AND P1, PT, R10, RZ, PT ;  /* 0x000000ff0a00720c */ /* 0x000fd60003f26270 */
[----:B------:R-:W-:Y:S02]  /*0520*/  @P0 IMAD.MOV.U32 R8, RZ, RZ, RZ ;  /* 0x000000ffff080224 */ /* 0x000fe400078e00ff */
[----:B------:R-:W-:Y:S01]  /*0530*/  @!P0 FFMA R0, R0, 1.84467440737095516160e+19, RZ ;  /* 0x5f80000000008823 */ /* 0x000fe200000000ff */
[----:B------:R-:W-:Y:S02]  /*0540*/  @!P0 IMAD.MOV.U32 R8, RZ, RZ, -0x40 ;  /* 0xffffffc0ff088424 */ /* 0x000fe400078e00ff */
[----:B------:R-:W-:Y:S02]  /*0550*/  @!P1 FFMA R3, R3, 1.84467440737095516160e+19, RZ ;  /* 0x5f80000003039823 */ /* 0x000fe400000000ff */
[----:B------:R-:W-:-:S07]  /*0560*/  @!P1 VIADD R8, R8, 0x40 ;  /* 0x0000004008089836 */ /* 0x000fce0000000000 */
.L_x_4:
[----:B------:R-:W-:-:S05]  /*0570*/  LEA R10, R14, 0xc0800000, 0x17 ;  /* 0xc08000000e0a7811 */ /* 0x000fca00078eb8ff */
[----:B------:R-:W-:Y:S02]  /*0580*/  IMAD.IADD R10, R3, 0x1, -R10 ;  /* 0x00000001030a7824 */ /* 0x000fe400078e0a0a */
[----:B------:R-:W-:Y:S02]  /*0590*/  VIADD R3, R12, 0xffffff81 ;  /* 0xffffff810c037836 */ /* 0x000fe40000000000 */
[----:B------:R-:W0:Y:S01]  /*05a0*/  MUFU.RCP R9, R10 ;  /* 0x0000000a00097308 */ /* 0x000e220000001000 */
[----:B------:R-:W-:Y:S01]  /*05b0*/  FADD.FTZ R11, -R10, -RZ ;  /* 0x800000ff0a0b7221 */ /* 0x000fe20000010100 */
[----:B------:R-:W-:-:S03]  /*05c0*/  IMAD R0, R3, -0x800000, R0 ;  /* 0xff80000003007824 */ /* 0x000fc600078e0200 */
[----:B0-----:R-:W-:-:S04]  /*05d0*/  FFMA R12, R9, R11, 1 ;  /* 0x3f800000090c7423 */ /* 0x001fc8000000000b */
[----:B------:R-:W-:-:S04]  /*05e0*/  FFMA R16, R9, R12, R9 ;  /* 0x0000000c09107223 */ /* 0x000fc80000000009 */
[----:B------:R-:W-:-:S04]  /*05f0*/  FFMA R9, R0, R16, RZ ;  /* 0x0000001000097223 */ /* 0x000fc800000000ff */
[----:B------:R-:W-:-:S04]  /*0600*/  FFMA R12, R11, R9, R0 ;  /* 0x000000090b0c7223 */ /* 0x000fc80000000000 */
[----:B------:R-:W-:Y:S01]  /*0610*/  FFMA R13, R16, R12, R9 ;  /* 0x0000000c100d7223 */ /* 0x000fe20000000009 */
[----:B------:R-:W-:-:S03]  /*0620*/  IADD3 R9, PT, PT, R3, 0x7f, -R14 ;  /* 0x0000007f03097810 */ /* 0x000fc60007ffe80e */
[----:B------:R-:W-:Y:S02]  /*0630*/  FFMA R12, R11, R13, R0 ;  /* 0x0000000d0b0c7223 */ /* 0x000fe40000000000 */
[----:B------:R-:W-:Y:S02]  /*0640*/  IMAD.IADD R9, R9, 0x1, R8 ;  /* 0x0000000109097824 */ /* 0x000fe400078e0208 */
[----:B------:R-:W-:-:S05]  /*0650*/  FFMA R0, R16, R12, R13 ;  /* 0x0000000c10007223 */ /* 0x000fca000000000d */
[----:B------:R-:W-:-:S04]  /*0660*/  SHF.R.U32.HI R3, RZ, 0x17, R0 ;  /* 0x00000017ff037819 */ /* 0x000fc80000011600 */
[----:B------:R-:W-:-:S05]  /*0670*/  LOP3.LUT R3, R3, 0xff, RZ, 0xc0, !PT ;  /* 0x000000ff03037812 */ /* 0x000fca00078ec0ff */
[----:B------:R-:W-:-:S04]  /*0680*/  IMAD.IADD R11, R3, 0x1, R9 ;  /* 0x00000001030b7824 */ /* 0x000fc800078e0209 */
[----:B------:R-:W-:-:S05]  /*0690*/  VIADD R3, R11, 0xffffffff ;  /* 0xffffffff0b037836 */ /* 0x000fca0000000000 */
[----:B------:R-:W-:-:S13]  /*06a0*/  ISETP.GE.U32.AND P0, PT, R3, 0xfe, PT ;  /* 0x000000fe0300780c */ /* 0x000fda0003f06070 */
[----:B------:R-:W-:Y:S05]  /*06b0*/  @!P0 BRA `(.L_x_9) ;  /* 0x0000000000808947 */ /* 0x000fea0003800000 */
[----:B------:R-:W-:-:S13]  /*06c0*/  ISETP.GT.AND P0, PT, R11, 0xfe, PT ;  /* 0x000000fe0b00780c */ /* 0x000fda0003f04270 */
[----:B------:R-:W-:Y:S05]  /*06d0*/  @P0 BRA `(.L_x_10) ;  /* 0x00000000006c0947 */ /* 0x000fea0003800000 */
[----:B------:R-:W-:-:S13]  /*06e0*/  ISETP.GE.AND P0, PT, R11, 0x1, PT ;  /* 0x000000010b00780c */ /* 0x000fda0003f06270 */
[----:B------:R-:W-:Y:S05]  /*06f0*/  @P0 BRA `(.L_x_11) ;  /* 0x0000000000980947 */ /* 0x000fea0003800000 */
[----:B------:R-:W-:Y:S02]  /*0700*/  ISETP.GE.AND P0, PT, R11, -0x18, PT ;  /* 0xffffffe80b00780c */ /* 0x000fe40003f06270 */
[----:B------:R-:W-:-:S11]  /*0710*/  LOP3.LUT R0, R0, 0x80000000, RZ, 0xc0, !PT ;  /* 0x8000000000007812 */ /* 0x000fd600078ec0ff */
[----:B------:R-:W-:Y:S05]  /*0720*/  @!P0 BRA `(.L_x_11) ;  /* 0x00000000008c8947 */ /* 0x000fea0003800000 */
[CCC-:B------:R-:W-:Y:S01]  /*0730*/  FFMA.RZ R3, R16.reuse, R12.reuse, R13.reuse ;  /* 0x0000000c10037223 */ /* 0x1c0fe2000000c00d */
[C---:B------:R-:W-:Y:S02]  /*0740*/  VIADD R10, R11.reuse, 0x20 ;  /* 0x000000200b0a7836 */ /* 0x040fe40000000000 */
[CCC-:B------:R-:W-:Y:S01]  /*0750*/  FFMA.RM R8, R16.reuse, R12.reuse, R13.reuse ;  /* 0x0000000c10087223 */ /* 0x1c0fe2000000400d */
[----:B------:R-:W-:Y:S02]  /*0760*/  ISETP.NE.AND P2, PT, R11, RZ, PT ;  /* 0x000000ff0b00720c */ /* 0x000fe40003f45270 */
[----:B------:R-:W-:Y:S01]  /*0770*/  LOP3.LUT R9, R3, 0x7fffff, RZ, 0xc0, !PT ;  /* 0x007fffff03097812 */ /* 0x000fe200078ec0ff */
[----:B------:R-:W-:Y:S01]  /*0780*/  FFMA.RP R3, R16, R12, R13 ;  /* 0x0000000c10037223 */ /* 0x000fe2000000800d */
[----:B------:R-:W-:Y:S01]  /*0790*/  ISETP.NE.AND P1, PT, R11, RZ, PT ;  /* 0x000000ff0b00720c */ /* 0x000fe20003f25270 */
[----:B------:R-:W-:Y:S01]  /*07a0*/  IMAD.MOV R11, RZ, RZ, -R11 ;  /* 0x000000ffff0b7224 */ /* 0x000fe200078e0a0b */
[----:B------:R-:W-:-:S02]  /*07b0*/  LOP3.LUT R9, R9, 0x800000, RZ, 0xfc, !PT ;  /* 0x0080000009097812 */ /* 0x000fc400078efcff */
[----:B------:R-:W-:Y:S02]  /*07c0*/  FSETP.NEU.FTZ.AND P0, PT, R3, R8, PT ;  /* 0x000000080300720b */ /* 0x000fe40003f1d000 */
[----:B------:R-:W-:Y:S02]  /*07d0*/  SHF.L.U32 R10, R9, R10, RZ ;  /* 0x0000000a090a7219 */ /* 0x000fe400000006ff */
[----:B------:R-:W-:Y:S02]  /*07e0*/  SEL R8, R11, RZ, P2 ;  /* 0x000000ff0b087207 */ /* 0x000fe40001000000 */
[----:B------:R-:W-:Y:S02]  /*07f0*/  ISETP.NE.AND P1, PT, R10, RZ, P1 ;  /* 0x000000ff0a00720c */ /* 0x000fe40000f25270 */
[----:B------:R-:W-:Y:S02]  /*0800*/  SHF.R.U32.HI R8, RZ, R8, R9 ;  /* 0x00000008ff087219 */ /* 0x000fe40000011609 */
[----:B------:R-:W-:-:S02]  /*0810*/  PLOP3.LUT P0, PT, P0, P1, PT, 0xf8, 0x8f ;  /* 0x00000000008f781c */ /* 0x000fc40000703f70 */
[----:B------:R-:W-:Y:S02]  /*0820*/  SHF.R.U32.HI R10, RZ, 0x1, R8 ;  /* 0x00000001ff0a7819 */ /* 0x000fe40000011608 */
[----:B------:R-:W-:-:S04]  /*0830*/  SEL R3, RZ, 0x1, !P0 ;  /* 0x00000001ff037807 */ /* 0x000fc80004000000 */
[----:B------:R-:W-:-:S04]  /*0840*/  LOP3.LUT R3, R3, 0x1, R10, 0xf8, !PT ;  /* 0x0000000103037812 */ /* 0x000fc800078ef80a */
[----:B------:R-:W-:-:S05]  /*0850*/  LOP3.LUT R3, R3, R8, RZ, 0xc0, !PT ;  /* 0x0000000803037212 */ /* 0x000fca00078ec0ff */
[----:B------:R-:W-:-:S05]  /*0860*/  IMAD.IADD R3, R10, 0x1, R3 ;  /* 0x000000010a037824 */ /* 0x000fca00078e0203 */
[----:B------:R-:W-:Y:S01]  /*0870*/  LOP3.LUT R0, R3, R0, RZ, 0xfc, !PT ;  /* 0x0000000003007212 */ /* 0x000fe200078efcff */
[----:B------:R-:W-:Y:S06]  /*0880*/  BRA `(.L_x_11) ;  /* 0x0000000000347947 */ /* 0x000fec0003800000 */
.L_x_10:
[----:B------:R-:W-:-:S04]  /*0890*/  LOP3.LUT R0, R0, 0x80000000, RZ, 0xc0, !PT ;  /* 0x8000000000007812 */ /* 0x000fc800078ec0ff */
[----:B------:R-:W-:Y:S01]  /*08a0*/  LOP3.LUT R0, R0, 0x7f800000, RZ, 0xfc, !PT ;  /* 0x7f80000000007812 */ /* 0x000fe200078efcff */
[----:B------:R-:W-:Y:S06]  /*08b0*/  BRA `(.L_x_11) ;  /* 0x0000000000287947 */ /* 0x000fec0003800000 */
.L_x_9:
[----:B------:R-:W-:Y:S01]  /*08c0*/  IMAD R0, R9, 0x800000, R0 ;  /* 0x0080000009007824 */ /* 0x000fe200078e0200 */
[----:B------:R-:W-:Y:S06]  /*08d0*/  BRA `(.L_x_11) ;  /* 0x0000000000207947 */ /* 0x000fec0003800000 */
.L_x_8:
[----:B------:R-:W-:-:S04]  /*08e0*/  LOP3.LUT R0, R3, 0x80000000, R0, 0x48, !PT ;  /* 0x8000000003007812 */ /* 0x000fc800078e4800 */
[----:B------:R-:W-:Y:S01]  /*08f0*/  LOP3.LUT R0, R0, 0x7f800000, RZ, 0xfc, !PT ;  /* 0x7f80000000007812 */ /* 0x000fe200078efcff */
[----:B------:R-:W-:Y:S06]  /*0900*/  BRA `(.L_x_11) ;  /* 0x0000000000147947 */ /* 0x000fec0003800000 */
.L_x_7:
[----:B------:R-:W-:Y:S01]  /*0910*/  LOP3.LUT R0, R3, 0x80000000, R0, 0x48, !PT ;  /* 0x8000000003007812 */ /* 0x000fe200078e4800 */
[----:B------:R-:W-:Y:S06]  /*0920*/  BRA `(.L_x_11) ;  /* 0x00000000000c7947 */ /* 0x000fec0003800000 */
.L_x_6:
[----:B------:R-:W0:Y:S01]  /*0930*/  MUFU.RSQ R0, -QNAN ;  /* 0xffc0000000007908 */ /* 0x000e220000001400 */
[----:B------:R-:W-:Y:S05]  /*0940*/  BRA `(.L_x_11) ;  /* 0x0000000000047947 */ /* 0x000fea0003800000 */
.L_x_5:
[----:B------:R-:W-:-:S07]  /*0950*/  FADD.FTZ R0, R0, R3 ;  /* 0x0000000300007221 */ /* 0x000fce0000010000 */
.L_x_11:
[----:B------:R-:W-:-:S04]  /*0960*/  IMAD.MOV.U32 R3, RZ, RZ, 0x0 ;  /* 0x00000000ff037424 */ /* 0x000fc800078e00ff */
[----:B0-----:R-:W-:Y:S05]  /*0970*/  RET.REL.NODEC R2 `(_Z14diag_normalizePfS_ii) ;  /* 0xfffffff402a07950 */ /* 0x001fea0003c3ffff */
.L_x_12:
        /* <DEDUP_REMOVED lines=16> */
.L_x_29:


//--------------------- .text._Z16nodiag_normalizePfS_ii --------------------------
	.section	.text._Z16nodiag_normalizePfS_ii,"ax",@progbits
	.align	128
        .global         _Z16nodiag_normalizePfS_ii
        .type           _Z16nodiag_normalizePfS_ii,@function
        .size           _Z16nodiag_normalizePfS_ii,(.L_x_30 - _Z16nodiag_normalizePfS_ii)
        .other          _Z16nodiag_normalizePfS_ii,@"STO_CUDA_ENTRY STV_DEFAULT"
_Z16nodiag_normalizePfS_ii:
.text._Z16nodiag_normalizePfS_ii:
        /* <DEDUP_REMOVED lines=13> */
[----:B------:R-:W0:Y:S01]  /*00d0*/  LDC R8, c[0x0][0x394] ;  /* 0x0000e500ff087b82 */ /* 0x000e220000000800 */
[----:B------:R-:W-:-:S04]  /*00e0*/  ISETP.NE.AND P0, PT, R0, R3, PT ;  /* 0x000000030000720c */ /* 0x000fc80003f05270 */
[----:B0-----:R-:W-:-:S13]  /*00f0*/  ISETP.NE.OR P0, PT, R0, R8, !P0 ;  /* 0x000000080000720c */ /* 0x001fda0004705670 */
[----:B------:R-:W-:Y:S05]  /*0100*/  @P0 EXIT ;  /* 0x000000000000094d */ /* 0x000fea0003800000 */
[----:B------:R-:W0:Y:S01]  /*0110*/  LDC.64 R4, c[0x0][0x380] ;  /* 0x0000e000ff047b82 */ /* 0x000e220000000a00 */
[----:B------:R-:W1:Y:S01]  /*0120*/  LDCU.64 UR4, c[0x0][0x358] ;  /* 0x00006b00ff0477ac */ /* 0x000e620008000a00 */
[----:B------:R-:W-:-:S06]  /*0130*/  IMAD R9, R8, UR6, R8 ;  /* 0x0000000608097c24 */ /* 0x000fcc000f8e0208 */
[----:B------:R-:W2:Y:S01]  /*0140*/  LDC.64 R6, c[0x0][0x388] ;  /* 0x0000e200ff067b82 */ /* 0x000ea20000000a00 */
[----:B------:R-:W-:Y:S02]  /*0150*/  IMAD R8, R8, UR6, R3 ;  /* 0x0000000608087c24 */ /* 0x000fe4000f8e0203 */
[----:B0-----:R-:W-:-:S05]  /*0160*/  IMAD.WIDE R4, R9, 0x4, R4 ;  /* 0x0000000409047825 */ /* 0x001fca00078e0204 */
[----:B-1----:R-:W3:Y:S01]  /*0170*/  LDG.E R9, desc[UR4][R4.64] ;  /* 0x0000000404097981 */ /* 0x002ee2000c1e1900 */
[----:B--2---:R-:W-:-:S05]  /*0180*/  IMAD.WIDE R6, R8, 0x4, R6 ;  /* 0x0000000408067825 */ /* 0x004fca00078e0206 */
[----:B------:R-:W2:Y:S01]  /*0190*/  LDG.E R0, desc[UR4][R6.64] ;  /* 0x0000000406007981 */ /* 0x000ea2000c1e1900 */
[----:B------:R-:W-:Y:S01]  /*01a0*/  BSSY.RECONVERGENT B0, `(.L_x_13) ;  /* 0x000000d000007945 */ /* 0x000fe20003800200 */
        /* <DEDUP_REMOVED lines=8> */
[----:B------:R-:W-:Y:S01]  /*0230*/  IMAD.MOV.U32 R3, RZ, RZ, R9 ;  /* 0x000000ffff037224 */ /* 0x000fe200078e0009 */
[----:B------:R-:W-:-:S07]  /*0240*/  MOV R2, 0x260 ;  /* 0x0000026000027802 */ /* 0x000fce0000000f00 */
[----:B------:R-:W-:Y:S05]  /*0250*/  CALL.REL.NOINC `($__internal_1_$__cuda_sm3x_div_rn_noftz_f32_slowpath) ;  /* 0x00000000005c7944 */ /* 0x000fea0003c00000 */
[----:B------:R-:W-:-:S07]  /*0260*/  IMAD.MOV.U32 R11, RZ, RZ, R0 ;  /* 0x000000ffff0b7224 */ /* 0x000fce00078e0000 */
.L_x_14:
[----:B------:R-:W-:Y:S05]  /*0270*/  BSYNC.RECONVERGENT B0 ;  /* 0x0000000000007941 */ /* 0x000fea0003800200 */
.L_x_13:
[----:B------:R-:W0:Y:S01]  /*0280*/  LDC.64 R2, c[0x0][0x380] ;  /* 0x0000e000ff027b82 */ /* 0x000e220000000a00 */
[----:B------:R1:W-:Y:S04]  /*0290*/  STG.E desc[UR4][R6.64], R11 ;  /* 0x0000000b06007986 */ /* 0x0003e8000c101904 */
[----:B------:R-:W2:Y:S01]  /*02a0*/  LDG.E R5, desc[UR4][R4.64] ;  /* 0x0000000404057981 */ /* 0x000ea2000c1e1900 */
[----:B0-----:R-:W-:-:S05]  /*02b0*/  IMAD.WIDE R8, R8, 0x4, R2 ;  /* 0x0000000408087825 */ /* 0x001fca00078e0202 */
[----:B------:R-:W3:Y:S01]  /*02c0*/  LDG.E R0, desc[UR4][R8.64] ;  /* 0x0000000408007981 */ /* 0x000ee2000c1e1900 */
[----:B------:R-:W-:Y:S01]  /*02d0*/  BSSY.RECONVERGENT B0, `(.L_x_15) ;  /* 0x000000d000007945 */ /* 0x000fe20003800200 */
[----:B--2---:R-:W0:Y:S02]  /*02e0*/  MUFU.RCP R2, R5 ;  /* 0x0000000500027308 */ /* 0x004e240000001000 */
[----:B0-----:R-:W-:-:S04]  /*02f0*/  FFMA R3, -R5, R2, 1 ;  /* 0x3f80000005037423 */ /* 0x001fc80000000102 */
[----:B------:R-:W-:Y:S02]  /*0300*/  FFMA R3, R2, R3, R2 ;  /* 0x0000000302037223 */ /* 0x000fe40000000002 */
[----:B---3--:R-:W0:Y:S02]  /*0310*/  FCHK P0, R0, R5 ;  /* 0x0000000500007302 */ /* 0x008e240000000000 */
[----:B------:R-:W-:-:S04]  /*0320*/  FFMA R2, R0, R3, RZ ;  /* 0x0000000300027223 */ /* 0x000fc800000000ff */
[----:B------:R-:W-:-:S04]  /*0330*/  FFMA R10, -R5, R2, R0 ;  /* 0x00000002050a7223 */ /* 0x000fc80000000100 */
[----:B------:R-:W-:Y:S01]  /*0340*/  FFMA R3, R3, R10, R2 ;  /* 0x0000000a03037223 */ /* 0x000fe20000000002 */
[----:B01----:R-:W-:Y:S06]  /*0350*/  @!P0 BRA `(.L_x_16) ;  /* 0x0000000000108947 */ /* 0x003fec0003800000 */
[----:B------:R-:W-:Y:S01]  /*0360*/  IMAD.MOV.U32 R3, RZ, RZ, R5 ;  /* 0x000000ffff037224 */ /* 0x000fe200078e0005 */
[----:B------:R-:W-:-:S07]  /*0370*/  MOV R2, 0x390 ;  /* 0x0000039000027802 */ /* 0x000fce0000000f00 */
[----:B------:R-:W-:Y:S05]  /*0380*/  CALL.REL.NOINC `($__internal_1_$__cuda_sm3x_div_rn_noftz_f32_slowpath) ;  /* 0x0000000000107944 */ /* 0x000fea0003c00000 */
[----:B------:R-:W-:-:S07]  /*0390*/  IMAD.MOV.U32 R3, RZ, RZ, R0 ;  /* 0x000000ffff037224 */ /* 0x000fce00078e0000 */
.L_x_16:
[----:B------:R-:W-:Y:S05]  /*03a0*/  BSYNC.RECONVERGENT B0 ;  /* 0x0000000000007941 */ /* 0x000fea0003800200 */
.L_x_15:
[----:B------:R-:W-:Y:S01]  /*03b0*/  STG.E desc[UR4][R8.64], R3 ;  /* 0x0000000308007986 */ /* 0x000fe2000c101904 */
[----:B------:R-:W-:Y:S05]  /*03c0*/  EXIT ;  /* 0x000000000000794d */ /* 0x000fea0003800000 */
        .weak           $__internal_1_$__cuda_sm3x_div_rn_noftz_f32_slowpath
        .type           $__internal_1_$__cuda_sm3x_div_rn_noftz_f32_slowpath,@function
        .size           $__internal_1_$__cuda_sm3x_div_rn_noftz_f32_slowpath,(.L_x_30 - $__internal_1_$__cuda_sm3x_div_rn_noftz_f32_slowpath)
$__internal_1_$__cuda_sm3x_div_rn_noftz_f32_slowpath:
[----:B------:R-:W-:Y:S01]  /*03d0*/  SHF.R.U32.HI R11, RZ, 0x17, R3 ;  /* 0x00000017ff0b7819 */ /* 0x000fe20000011603 */
[----:B------:R-:W-:Y:S01]  /*03e0*/  BSSY.RECONVERGENT B1, `(.L_x_17) ;  /* 0x0000062000017945 */ /* 0x000fe20003800200 */
        /* <DEDUP_REMOVED lines=32> */
.L_x_18:
[----:B------:R-:W-:Y:S01]  /*05f0*/  LEA R12, R11, 0xc0800000, 0x17 ;  /* 0xc08000000b0c7811 */ /* 0x000fe200078eb8ff */
[----:B------:R-:W-:Y:S04]  /*0600*/  BSSY.RECONVERGENT B2, `(.L_x_23) ;  /* 0x0000036000027945 */ /* 0x000fe80003800200 */
[----:B------:R-:W-:Y:S02]  /*0610*/  IMAD.IADD R12, R3, 0x1, -R12 ;  /* 0x00000001030c7824 */ /* 0x000fe400078e0a0c */
[----:B------:R-:W-:Y:S02]  /*0620*/  VIADD R3, R14, 0xffffff81 ;  /* 0xffffff810e037836 */ /* 0x000fe40000000000 */
[----:B------:R-:W0:Y:S01]  /*0630*/  MUFU.RCP R13, R12 ;  /* 0x0000000c000d7308 */ /* 0x000e220000001000 */
[----:B------:R-:W-:Y:S01]  /*0640*/  FADD.FTZ R15, -R12, -RZ ;  /* 0x800000ff0c0f7221 */ /* 0x000fe20000010100 */
[C---:B------:R-:W-:Y:S01]  /*0650*/  IMAD R0, R3.reuse, -0x800000, R0 ;  /* 0xff80000003007824 */ /* 0x040fe200078e0200 */
[----:B------:R-:W-:-:S05]  /*0660*/  IADD3 R11, PT, PT, R3, 0x7f, -R11 ;  /* 0x0000007f030b7810 */ /* 0x000fca0007ffe80b */
[----:B------:R-:W-:Y:S02]  /*0670*/  IMAD.IADD R11, R11, 0x1, R10 ;  /* 0x000000010b0b7824 */ /* 0x000fe400078e020a */
[----:B0-----:R-:W-:-:S04]  /*0680*/  FFMA R14, R13, R15, 1 ;  /* 0x3f8000000d0e7423 */ /* 0x001fc8000000000f */
[----:B------:R-:W-:-:S04]  /*0690*/  FFMA R16, R13, R14, R13 ;  /* 0x0000000e0d107223 */ /* 0x000fc8000000000d */
[----:B------:R-:W-:-:S04]  /*06a0*/  FFMA R13, R0, R16, RZ ;  /* 0x00000010000d7223 */ /* 0x000fc800000000ff */
[----:B------:R-:W-:-:S04]  /*06b0*/  FFMA R14, R15, R13, R0 ;  /* 0x0000000d0f0e7223 */ /* 0x000fc80000000000 */
[----:B------:R-:W-:-:S04]  /*06c0*/  FFMA R13, R16, R14, R13 ;  /* 0x0000000e100d7223 */ /* 0x000fc8000000000d */
[----:B------:R-:W-:-:S04]  /*06d0*/  FFMA R14, R15, R13, R0 ;  /* 0x0000000d0f0e7223 */ /* 0x000fc80000000000 */
        /* <DEDUP_REMOVED lines=20> */
[----:B------:R-:W-:Y:S01]  /*0820*/  IMAD.MOV R13, RZ, RZ, -R15 ;  /* 0x000000ffff0d7224 */ /* 0x000fe200078e0a0f */
[----:B------:R-:W-:Y:S02]  /*0830*/  ISETP.NE.AND P1, PT, R15, RZ, PT ;  /* 0x000000ff0f00720c */ /* 0x000fe40003f25270 */
        /* <DEDUP_REMOVED lines=14> */
.L_x_25:
[----:B------:R-:W-:-:S04]  /*0920*/  LOP3.LUT R0, R0, 0x80000000, RZ, 0xc0, !PT ;  /* 0x8000000000007812 */ /* 0x000fc800078ec0ff */
[----:B------:R-:W-:Y:S01]  /*0930*/  LOP3.LUT R0, R0, 0x7f800000, RZ, 0xfc, !PT ;  /* 0x7f80000000007812 */ /* 0x000fe200078efcff */
[----:B------:R-:W-:Y:S06]  /*0940*/  BRA `(.L_x_26) ;  /* 0x0000000000047947 */ /* 0x000fec0003800000 */
.L_x_24:
[----:B------:R-:W-:-:S07]  /*0950*/  IMAD R0, R11, 0x800000, R0 ;  /* 0x008000000b007824 */ /* 0x000fce00078e0200 */
.L_x_26:
[----:B------:R-:W-:Y:S05]  /*0960*/  BSYNC.RECONVERGENT B2 ;  /* 0x0000000000027941 */ /* 0x000fea0003800200 */
.L_x_23:
[----:B------:R-:W-:Y:S05]  /*0970*/  BRA `(.L_x_27) ;  /* 0x0000000000207947 */ /* 0x000fea0003800000 */
.L_x_22:
[----:B------:R-:W-:-:S04]  /*0980*/  LOP3.LUT R0, R3, 0x80000000, R0, 0x48, !PT ;  /* 0x8000000003007812 */ /* 0x000fc800078e4800 */
[----:B------:R-:W-:Y:S01]  /*0990*/  LOP3.LUT R0, R0, 0x7f800000, RZ, 0xfc, !PT ;  /* 0x7f80000000007812 */ /* 0x000fe200078efcff */
[----:B------:R-:W-:Y:S06]  /*09a0*/  BRA `(.L_x_27) ;  /* 0x0000000000147947 */ /* 0x000fec0003800000 */
.L_x_21:
[----:B------:R-:W-:Y:S01]  /*09b0*/  LOP3.LUT R0, R3, 0x80000000, R0, 0x48, !PT ;  /* 0x8000000003007812 */ /* 0x000fe200078e4800 */
[----:B------:R-:W-:Y:S06]  /*09c0*/  BRA `(.L_x_27) ;  /* 0x00000000000c7947 */ /* 0x000fec0003800000 */
.L_x_20:
[----:B------:R-:W0:Y:S01]  /*09d0*/  MUFU.RSQ R0, -QNAN ;  /* 0xffc0000000007908 */ /* 0x000e220000001400 */
[----:B------:R-:W-:Y:S05]  /*09e0*/  BRA `(.L_x_27) ;  /* 0x0000000000047947 */ /* 0x000fea0003800000 */
.L_x_19:
[----:B------:R-:W-:-:S07]  /*09f0*/  FADD.FTZ R0, R0, R3 ;  /* 0x0000000300007221 */ /* 0x000fce0000010000 */
.L_x_27:
[----:B------:R-:W-:Y:S05]  /*0a00*/  BSYNC.RECONVERGENT B1 ;  /* 0x0000000000017941 */ /* 0x000fea0003800200 */
.L_x_17:
[----:B------:R-:W-:-:S04]  /*0a10*/  IMAD.MOV.U32 R3, RZ, RZ, 0x0 ;  /* 0x00000000ff037424 */ /* 0x000fc800078e00ff */
[----:B0-----:R-:W-:Y:S05]  /*0a20*/  RET.REL.NODEC R2 `(_Z16nodiag_normalizePfS_ii) ;  /* 0xfffffff402747950 */ /* 0x001fea0003c3ffff */
.L_x_28:
        /* <DEDUP_REMOVED lines=13> */
.L_x_30:


//--------------------- .nv.shared.reserved.0     --------------------------
	.section	.nv.shared.reserved.0,"aw",@nobits
	.weak		__nv_reservedSMEM_offset_0_alias
	.size		__nv_reservedSMEM_offset_0_alias, 0, 64
	.other		__nv_reservedSMEM_offset_0_alias,@"STO_CUDA_RESERVED_SHARED STV_DEFAULT"
__nv_reservedSMEM_offset_0_alias:
	.zero		0
	.zero		64


//--------------------- .nv.constant0._Z8set_zeroPfS_ii --------------------------
	.section	.nv.constant0._Z8set_zeroPfS_ii,"a",@progbits
	.sectionflags	@""
	.align	4
.nv.constant0._Z8set_zeroPfS_ii:
	.zero		920


//--------------------- .nv.constant0._Z11gaussjordanPfS_ii --------------------------
	.section	.nv.constant0._Z11gaussjordanPfS_ii,"a",@progbits
	.sectionflags	@""
	.align	4
.nv.constant0._Z11gaussjordanPfS_ii:
	.zero		920


//--------------------- .nv.constant0._Z14diag_normalizePfS_ii --------------------------
	.section	.nv.constant0._Z14diag_normalizePfS_ii,"a",@progbits
	.sectionflags	@""
	.align	4
.nv.constant0._Z14diag_normalizePfS_ii:
	.zero		920


//--------------------- .nv.constant0._Z16nodiag_normalizePfS_ii --------------------------
	.section	.nv.constant0._Z16nodiag_normalizePfS_ii,"a",@progbits
	.sectionflags	@""
	.align	4
.nv.constant0._Z16nodiag_normalizePfS_ii:
	.zero		920


//--------------------- SYMBOLS --------------------------

	.type		.nv.reservedSmem.offset0,@object
	.size		.nv.reservedSmem.offset0,0x4
